//
// Generated by NVIDIA NVVM Compiler
//
// Compiler Build ID: CL-36424714
// Cuda compilation tools, release 13.0, V13.0.88
// Based on NVVM 20.0.0
//

.version 9.0
.target sm_100
.address_size 64

	// .globl	_Z3RyTPfS_S_S_i

.visible .entry _Z3RyTPfS_S_S_i(
	.param .u64 .ptr .align 1 _Z3RyTPfS_S_S_i_param_0,
	.param .u64 .ptr .align 1 _Z3RyTPfS_S_S_i_param_1,
	.param .u64 .ptr .align 1 _Z3RyTPfS_S_S_i_param_2,
	.param .u64 .ptr .align 1 _Z3RyTPfS_S_S_i_param_3,
	.param .u32 _Z3RyTPfS_S_S_i_param_4
)
{
	.reg .pred 	%p<2>;
	.reg .b32 	%r<7>;
	.reg .b32 	%f<34>;
	.reg .b64 	%rd<12>;

	ld.param.u64 	%rd1, [_Z3RyTPfS_S_S_i_param_0];
	ld.param.u64 	%rd2, [_Z3RyTPfS_S_S_i_param_1];
	ld.param.u64 	%rd3, [_Z3RyTPfS_S_S_i_param_2];
	ld.param.u64 	%rd4, [_Z3RyTPfS_S_S_i_param_3];
	ld.param.u32 	%r2, [_Z3RyTPfS_S_S_i_param_4];
	mov.u32 	%r3, %ctaid.x;
	mov.u32 	%r4, %ntid.x;
	mov.u32 	%r5, %tid.x;
	mad.lo.s32 	%r1, %r3, %r4, %r5;
	setp.ge.s32 	%p1, %r1, %r2;
	@%p1 bra 	$L__BB0_2;
	cvta.to.global.u64 	%rd5, %rd1;
	cvta.to.global.u64 	%rd6, %rd3;
	cvta.to.global.u64 	%rd7, %rd2;
	cvta.to.global.u64 	%rd8, %rd4;
	ld.global.f32 	%f1, [%rd5];
	mul.lo.s32 	%r6, %r1, 3;
	mul.wide.s32 	%rd9, %r6, 4;
	add.s64 	%rd10, %rd6, %rd9;
	ld.global.f32 	%f2, [%rd10];
	ld.global.f32 	%f3, [%rd5+12];
	ld.global.f32 	%f4, [%rd10+4];
	mul.f32 	%f5, %f3, %f4;
	fma.rn.f32 	%f6, %f1, %f2, %f5;
	ld.global.f32 	%f7, [%rd5+24];
	ld.global.f32 	%f8, [%rd10+8];
	fma.rn.f32 	%f9, %f7, %f8, %f6;
	ld.global.f32 	%f10, [%rd7];
	add.f32 	%f11, %f10, %f9;
	add.s64 	%rd11, %rd8, %rd9;
	st.global.f32 	[%rd11], %f11;
	ld.global.f32 	%f12, [%rd5+4];
	ld.global.f32 	%f13, [%rd10];
	ld.global.f32 	%f14, [%rd5+16];
	ld.global.f32 	%f15, [%rd10+4];
	mul.f32 	%f16, %f14, %f15;
	fma.rn.f32 	%f17, %f12, %f13, %f16;
	ld.global.f32 	%f18, [%rd5+28];
	ld.global.f32 	%f19, [%rd10+8];
	fma.rn.f32 	%f20, %f18, %f19, %f17;
	ld.global.f32 	%f21, [%rd7+4];
	add.f32 	%f22, %f21, %f20;
	st.global.f32 	[%rd11+4], %f22;
	ld.global.f32 	%f23, [%rd5+8];
	ld.global.f32 	%f24, [%rd10];
	ld.global.f32 	%f25, [%rd5+20];
	ld.global.f32 	%f26, [%rd10+4];
	mul.f32 	%f27, %f25, %f26;
	fma.rn.f32 	%f28, %f23, %f24, %f27;
	ld.global.f32 	%f29, [%rd5+32];
	ld.global.f32 	%f30, [%rd10+8];
	fma.rn.f32 	%f31, %f29, %f30, %f28;
	ld.global.f32 	%f32, [%rd7+8];
	add.f32 	%f33, %f32, %f31;
	st.global.f32 	[%rd11+8], %f33;
$L__BB0_2:
	ret;

}


// ===== COMPILED SASS (sm_100) =====

	.target	sm_100

	.elftype	@"ET_EXEC"


//--------------------- .note.nv.tkinfo           --------------------------
	.section	.note.nv.tkinfo,"",@"SHT_NOTE"
	.sectionflags	@"SHF_NOTE_NV_TKINFO"
	.tkinfo
        /*0018*/ 	.word	0x00000002
        /*0030*/ 	.string	""
        /*0030*/ 	.string	"ptxas"
        /*0030*/ 	.string	"Cuda compilation tools, release 13.0, V13.0.88"
        /*0030*/ 	.string	"Build cuda_13.0.r13.0/compiler.36424714_0"
        /*0030*/ 	.string	"-arch sm_100 -m 64 "



//--------------------- .note.nv.cuinfo           --------------------------
	.section	.note.nv.cuinfo,"",@"SHT_NOTE"
	.sectionflags	@"SHF_NOTE_NV_CUINFO"
        /*0018*/ 	.short	0x0002
        /*001a*/ 	.short	0x0064
        /*001c*/ 	.short	0x0082
	.zero		2


//--------------------- .nv.info                  --------------------------
	.section	.nv.info,"",@"SHT_CUDA_INFO"
	.align	4


	//----- nvinfo : EIATTR_REGCOUNT
	.align		4
        /*0000*/ 	.byte	0x04, 0x2f
        /*0002*/ 	.short	(.L_1 - .L_0)
	.align		4
.L_0:
        /*0004*/ 	.word	index@(_Z3RyTPfS_S_S_i)
        /*0008*/ 	.word	0x00000016


	//----- nvinfo : EIATTR_FRAME_SIZE
	.align		4
.L_1:
        /*000c*/ 	.byte	0x04, 0x11
        /*000e*/ 	.short	(.L_3 - .L_2)
	.align		4
.L_2:
        /*0010*/ 	.word	index@(_Z3RyTPfS_S_S_i)
        /*0014*/ 	.word	0x00000000


	//----- nvinfo : EIATTR_MIN_STACK_SIZE
	.align		4
.L_3:
        /*0018*/ 	.byte	0x04, 0x12
        /*001a*/ 	.short	(.L_5 - .L_4)
	.align		4
.L_4:
        /*001c*/ 	.word	index@(_Z3RyTPfS_S_S_i)
        /*0020*/ 	.word	0x00000000
.L_5:


//--------------------- .nv.compat                --------------------------
	.section	.nv.compat,"",@"SHT_CUDA_COMPAT_INFO"
	.align	4
        /*0000*/ 	.byte	0x02, 0x09, 0x00, 0x00, 0x02, 0x02, 0x01, 0x00, 0x02, 0x05, 0x05, 0x00, 0x03, 0x07, 0x01, 0x01
        /*0010*/ 	.byte	0x02, 0x03, 0x00, 0x00, 0x02, 0x06, 0x01, 0x00, 0x04, 0x0b, 0x08, 0x00, 0x09, 0x00, 0x00, 0x00
        /*0020*/ 	.byte	0x00, 0x00, 0x00, 0x00


//--------------------- .nv.info._Z3RyTPfS_S_S_i  --------------------------
	.section	.nv.info._Z3RyTPfS_S_S_i,"",@"SHT_CUDA_INFO"
	.sectionflags	@""
	.align	4


	//----- nvinfo : EIATTR_CUDA_API_VERSION
	.align		4
        /*0000*/ 	.byte	0x04, 0x37
        /*0002*/ 	.short	(.L_7 - .L_6)
.L_6:
        /*0004*/ 	.word	0x00000082


	//----- nvinfo : EIATTR_KPARAM_INFO
	.align		4
.L_7:
        /*0008*/ 	.byte	0x04, 0x17
        /*000a*/ 	.short	(.L_9 - .L_8)
.L_8:
        /*000c*/ 	.word	0x00000000
        /*0010*/ 	.short	0x0004
        /*0012*/ 	.short	0x0020
        /*0014*/ 	.byte	0x00, 0xf0, 0x11, 0x00


	//----- nvinfo : EIATTR_KPARAM_INFO
	.align		4
.L_9:
        /*0018*/ 	.byte	0x04, 0x17
        /*001a*/ 	.short	(.L_11 - .L_10)
.L_10:
        /*001c*/ 	.word	0x00000000
        /*0020*/ 	.short	0x0003
        /*0022*/ 	.short	0x0018
        /*0024*/ 	.byte	0x00, 0xf5, 0x21, 0x00


	//----- nvinfo : EIATTR_KPARAM_INFO
	.align		4
.L_11:
        /*0028*/ 	.byte	0x04, 0x17
        /*002a*/ 	.short	(.L_13 - .L_12)
.L_12:
        /*002c*/ 	.word	0x00000000
        /*0030*/ 	.short	0x0002
        /*0032*/ 	.short	0x0010
        /*0034*/ 	.byte	0x00, 0xf5, 0x21, 0x00


	//----- nvinfo : EIATTR_KPARAM_INFO
	.align		4
.L_13:
        /*0038*/ 	.byte	0x04, 0x17
        /*003a*/ 	.short	(.L_15 - .L_14)
.L_14:
        /*003c*/ 	.word	0x00000000
        /*0040*/ 	.short	0x0001
        /*0042*/ 	.short	0x0008
        /*0044*/ 	.byte	0x00, 0xf5, 0x21, 0x00


	//----- nvinfo : EIATTR_KPARAM_INFO
	.align		4
.L_15:
        /*0048*/ 	.byte	0x04, 0x17
        /*004a*/ 	.short	(.L_17 - .L_16)
.L_16:
        /*004c*/ 	.word	0x00000000
        /*0050*/ 	.short	0x0000
        /*0052*/ 	.short	0x0000
        /*0054*/ 	.byte	0x00, 0xf5, 0x21, 0x00


	//----- nvinfo : EIATTR_SPARSE_MMA_MASK
	.align		4
.L_17:
        /*0058*/ 	.byte	0x03, 0x50
        /*005a*/ 	.short	0x0000


	//----- nvinfo : EIATTR_MAXREG_COUNT
	.align		4
        /*005c*/ 	.byte	0x03, 0x1b
        /*005e*/ 	.short	0x00ff


	//----- nvinfo : EIATTR_MERCURY_ISA_VERSION
	.align		4
        /*0060*/ 	.byte	0x03, 0x5f
        /*0062*/ 	.short	0x0101


	//----- nvinfo : EIATTR_VRC_CTA_INIT_COUNT
	.align		4
        /*0064*/ 	.byte	0x02, 0x4a
	.zero		1
	.zero		1


	//----- nvinfo : EIATTR_EXIT_INSTR_OFFSETS
	.align		4
        /*0068*/ 	.byte	0x04, 0x1c
        /*006a*/ 	.short	(.L_19 - .L_18)


	//   ....[0]....
.L_18:
        /*006c*/ 	.word	0x00000070


	//   ....[1]....
        /*0070*/ 	.word	0x00000340


	//----- nvinfo : EIATTR_CBANK_PARAM_SIZE
	.align		4
.L_19:
        /*0074*/ 	.byte	0x03, 0x19
        /*0076*/ 	.short	0x0024


	//----- nvinfo : EIATTR_PARAM_CBANK
	.align		4
        /*0078*/ 	.byte	0x04, 0x0a
        /*007a*/ 	.short	(.L_21 - .L_20)
	.align		4
.L_20:
        /*007c*/ 	.word	index@(.nv.constant0._Z3RyTPfS_S_S_i)
        /*0080*/ 	.short	0x0380
        /*0082*/ 	.short	0x0024


	//----- nvinfo : EIATTR_SW_WAR
	.align		4
.L_21:
        /*0084*/ 	.byte	0x04, 0x36
        /*0086*/ 	.short	(.L_23 - .L_22)
.L_22:
        /*0088*/ 	.word	0x00000008
.L_23:


//--------------------- .nv.callgraph             --------------------------
	.section	.nv.callgraph,"",@"SHT_CUDA_CALLGRAPH"
	.align	4
	.sectionentsize	8
	.align		4
        /*0000*/ 	.word	0x00000000
	.align		4
        /*0004*/ 	.word	0xffffffff
	.align		4
        /*0008*/ 	.word	0x00000000
	.align		4
        /*000c*/ 	.word	0xfffffffe
	.align		4
        /*0010*/ 	.word	0x00000000
	.align		4
        /*0014*/ 	.word	0xfffffffd
	.align		4
        /*0018*/ 	.word	0x00000000
	.align		4
        /*001c*/ 	.word	0xfffffffc


//--------------------- .text._Z3RyTPfS_S_S_i     --------------------------
	.section	.text._Z3RyTPfS_S_S_i,"ax",@progbits
	.align	128
        .global         _Z3RyTPfS_S_S_i
        .type           _Z3RyTPfS_S_S_i,@function
        .size           _Z3RyTPfS_S_S_i,(.L_x_1 - _Z3RyTPfS_S_S_i)
        .other          _Z3RyTPfS_S_S_i,@"STO_CUDA_ENTRY STV_DEFAULT"
_Z3RyTPfS_S_S_i:
.text._Z3RyTPfS_S_S_i:
[----:B------:R-:W-:Y:S01]  /*0000*/  LDC R1, c[0x0][0x37c] ;  /* 0x0000df00ff017b82 */ /* 0x000fe20000000800 */
[----:B------:R-:W0:Y:S07]  /*0010*/  S2R R3, SR_TID.X ;  /* 0x0000000000037919 */ /* 0x000e2e0000002100 */
[----:B------:R-:W0:Y:S01]  /*0020*/  S2UR UR4, SR_CTAID.X ;  /* 0x00000000000479c3 */ /* 0x000e220000002500 */
[----:B------:R-:W1:Y:S07]  /*0030*/  LDCU UR5, c[0x0][0x3a0] ;  /* 0x00007400ff0577ac */ /* 0x000e6e0008000800 */
[----:B------:R-:W0:Y:S02]  /*0040*/  LDC R0, c[0x0][0x360] ;  /* 0x0000d800ff007b82 */ /* 0x000e240000000800 */
[----:B0-----:R-:W-:-:S05]  /*0050*/  IMAD R0, R0, UR4, R3 ;  /* 0x0000000400007c24 */ /* 0x001fca000f8e0203 */
[----:B-1----:R-:W-:-:S13]  /*0060*/  ISETP.GE.AND P0, PT, R0, UR5, PT ;  /* 0x0000000500007c0c */ /* 0x002fda000bf06270 */
[----:B------:R-:W-:Y:S05]  /*0070*/  @P0 EXIT ;  /* 0x000000000000094d */ /* 0x000fea0003800000 */
[----:B------:R-:W0:Y:S01]  /*0080*/  LDC.64 R6, c[0x0][0x390] ;  /* 0x0000e400ff067b82 */ /* 0x000e220000000a00 */
[----:B------:R-:W1:Y:S01]  /*0090*/  LDCU.64 UR4, c[0x0][0x358] ;  /* 0x00006b00ff0477ac */ /* 0x000e620008000a00 */
[----:B------:R-:W-:-:S06]  /*00a0*/  LEA R11, R0, R0, 0x1 ;  /* 0x00000000000b7211 */ /* 0x000fcc00078e08ff */
[----:B------:R-:W2:Y:S08]  /*00b0*/  LDC.64 R2, c[0x0][0x380] ;  /* 0x0000e000ff027b82 */ /* 0x000eb00000000a00 */
[----:B------:R-:W3:Y:S01]  /*00c0*/  LDC.64 R4, c[0x0][0x388] ;  /* 0x0000e200ff047b82 */ /* 0x000ee20000000a00 */
[----:B0-----:R-:W-:-:S07]  /*00d0*/  IMAD.WIDE R6, R11, 0x4, R6 ;  /* 0x000000040b067825 */ /* 0x001fce00078e0206 */
[----:B------:R-:W0:Y:S01]  /*00e0*/  LDC.64 R8, c[0x0][0x398] ;  /* 0x0000e600ff087b82 */ /* 0x000e220000000a00 */
[----:B-1----:R-:W4:Y:S04]  /*00f0*/  LDG.E R15, desc[UR4][R6.64+0x4] ;  /* 0x00000404060f7981 */ /* 0x002f28000c1e1900 */
[----:B--2---:R-:W4:Y:S04]  /*0100*/  LDG.E R10, desc[UR4][R2.64+0xc] ;  /* 0x00000c04020a7981 */ /* 0x004f28000c1e1900 */
[----:B------:R-:W2:Y:S04]  /*0110*/  LDG.E R0, desc[UR4][R2.64] ;  /* 0x0000000402007981 */ /* 0x000ea8000c1e1900 */
[----:B------:R-:W2:Y:S04]  /*0120*/  LDG.E R13, desc[UR4][R6.64] ;  /* 0x00000004060d7981 */ /* 0x000ea8000c1e1900 */
[----:B------:R-:W5:Y:S04]  /*0130*/  LDG.E R17, desc[UR4][R2.64+0x18] ;  /* 0x0000180402117981 */ /* 0x000f68000c1e1900 */
[----:B------:R-:W5:Y:S04]  /*0140*/  LDG.E R12, desc[UR4][R6.64+0x8] ;  /* 0x00000804060c7981 */ /* 0x000f68000c1e1900 */
[----:B---3--:R-:W3:Y:S01]  /*0150*/  LDG.E R19, desc[UR4][R4.64] ;  /* 0x0000000404137981 */ /* 0x008ee2000c1e1900 */
[----:B0-----:R-:W-:-:S04]  /*0160*/  IMAD.WIDE R8, R11, 0x4, R8 ;  /* 0x000000040b087825 */ /* 0x001fc800078e0208 */
[----:B----4-:R-:W-:-:S04]  /*0170*/  FMUL R15, R10, R15 ;  /* 0x0000000f0a0f7220 */ /* 0x010fc80000400000 */
[----:B--2---:R-:W-:-:S04]  /*0180*/  FFMA R0, R0, R13, R15 ;  /* 0x0000000d00007223 */ /* 0x004fc8000000000f */
[----:B-----5:R-:W-:-:S04]  /*0190*/  FFMA R0, R17, R12, R0 ;  /* 0x0000000c11007223 */ /* 0x020fc80000000000 */
[----:B---3--:R-:W-:-:S05]  /*01a0*/  FADD R19, R0, R19 ;  /* 0x0000001300137221 */ /* 0x008fca0000000000 */
[----:B------:R-:W-:Y:S04]  /*01b0*/  STG.E desc[UR4][R8.64], R19 ;  /* 0x0000001308007986 */ /* 0x000fe8000c101904 */
[----:B------:R-:W2:Y:S04]  /*01c0*/  LDG.E R10, desc[UR4][R2.64+0x10] ;  /* 0x00001004020a7981 */ /* 0x000ea8000c1e1900 */
[----:B------:R-:W2:Y:S04]  /*01d0*/  LDG.E R13, desc[UR4][R6.64+0x4] ;  /* 0x00000404060d7981 */ /* 0x000ea8000c1e1900 */
[----:B------:R-:W3:Y:S04]  /*01e0*/  LDG.E R0, desc[UR4][R2.64+0x4] ;  /* 0x0000040402007981 */ /* 0x000ee8000c1e1900 */
[----:B------:R-:W3:Y:S04]  /*01f0*/  LDG.E R11, desc[UR4][R6.64] ;  /* 0x00000004060b7981 */ /* 0x000ee8000c1e1900 */
[----:B------:R-:W4:Y:S04]  /*0200*/  LDG.E R15, desc[UR4][R2.64+0x1c] ;  /* 0x00001c04020f7981 */ /* 0x000f28000c1e1900 */
[----:B------:R-:W4:Y:S04]  /*0210*/  LDG.E R12, desc[UR4][R6.64+0x8] ;  /* 0x00000804060c7981 */ /* 0x000f28000c1e1900 */
[----:B------:R-:W5:Y:S01]  /*0220*/  LDG.E R17, desc[UR4][R4.64+0x4] ;  /* 0x0000040404117981 */ /* 0x000f62000c1e1900 */
[----:B--2---:R-:W-:-:S04]  /*0230*/  FMUL R13, R10, R13 ;  /* 0x0000000d0a0d7220 */ /* 0x004fc80000400000 */
[----:B---3--:R-:W-:-:S04]  /*0240*/  FFMA R0, R0, R11, R13 ;  /* 0x0000000b00007223 */ /* 0x008fc8000000000d */
[----:B----4-:R-:W-:-:S04]  /*0250*/  FFMA R0, R15, R12, R0 ;  /* 0x0000000c0f007223 */ /* 0x010fc80000000000 */
[----:B-----5:R-:W-:-:S05]  /*0260*/  FADD R17, R0, R17 ;  /* 0x0000001100117221 */ /* 0x020fca0000000000 */
        /* <DEDUP_REMOVED lines=12> */
[----:B------:R-:W-:Y:S01]  /*0330*/  STG.E desc[UR4][R8.64+0x8], R11 ;  /* 0x0000080b08007986 */ /* 0x000fe2000c101904 */
[----:B------:R-:W-:Y:S05]  /*0340*/  EXIT ;  /* 0x000000000000794d */ /* 0x000fea0003800000 */
.L_x_0:
[----:B------:R-:W-:-:S00]  /*0350*/  BRA `(.L_x_0) ;  /* 0xfffffffc00fc7947 */ /* 0x000fc0000383ffff */
[----:B------:R-:W-:-:S00]  /*0360*/  NOP ;  /* 0x0000000000007918 */ /* 0x000fc00000000000 */
        /* <DEDUP_REMOVED lines=9> */
.L_x_1:


//--------------------- .nv.shared.reserved.0     --------------------------
	.section	.nv.shared.reserved.0,"aw",@nobits
	.weak		__nv_reservedSMEM_offset_0_alias
	.size		__nv_reservedSMEM_offset_0_alias, 0, 64
	.other		__nv_reservedSMEM_offset_0_alias,@"STO_CUDA_RESERVED_SHARED STV_DEFAULT"
__nv_reservedSMEM_offset_0_alias:
	.zero		0
	.zero		64


//--------------------- .nv.constant0._Z3RyTPfS_S_S_i --------------------------
	.section	.nv.constant0._Z3RyTPfS_S_S_i,"a",@progbits
	.sectionflags	@""
	.align	4
.nv.constant0._Z3RyTPfS_S_S_i:
	.zero		932


//--------------------- SYMBOLS --------------------------

	.type		.nv.reservedSmem.offset0,@object
	.size		.nv.reservedSmem.offset0,0x4
